//
// Generated by NVIDIA NVVM Compiler
//
// Compiler Build ID: CL-36424714
// Cuda compilation tools, release 13.0, V13.0.88
// Based on NVVM 20.0.0
//

.version 9.0
.target sm_100
.address_size 64

	// .globl	_Z4initiPfS_

.visible .entry _Z4initiPfS_(
	.param .u32 _Z4initiPfS__param_0,
	.param .u64 .ptr .align 1 _Z4initiPfS__param_1,
	.param .u64 .ptr .align 1 _Z4initiPfS__param_2
)
{
	.reg .pred 	%p<7>;
	.reg .b32 	%r<35>;
	.reg .b64 	%rd<18>;

	ld.param.u32 	%r12, [_Z4initiPfS__param_0];
	ld.param.u64 	%rd3, [_Z4initiPfS__param_1];
	ld.param.u64 	%rd4, [_Z4initiPfS__param_2];
	cvta.to.global.u64 	%rd1, %rd4;
	cvta.to.global.u64 	%rd2, %rd3;
	mov.u32 	%r13, %ctaid.x;
	mov.u32 	%r14, %ntid.x;
	mov.u32 	%r15, %tid.x;
	mad.lo.s32 	%r33, %r13, %r14, %r15;
	mov.u32 	%r16, %nctaid.x;
	mul.lo.s32 	%r2, %r14, %r16;
	setp.ge.s32 	%p1, %r33, %r12;
	@%p1 bra 	$L__BB0_7;
	add.s32 	%r17, %r33, %r2;
	max.s32 	%r18, %r12, %r17;
	setp.lt.s32 	%p2, %r17, %r12;
	selp.u32 	%r19, 1, 0, %p2;
	add.s32 	%r20, %r17, %r19;
	sub.s32 	%r21, %r18, %r20;
	div.u32 	%r22, %r21, %r2;
	add.s32 	%r3, %r22, %r19;
	and.b32  	%r23, %r3, 3;
	setp.eq.s32 	%p3, %r23, 3;
	@%p3 bra 	$L__BB0_4;
	add.s32 	%r24, %r3, 1;
	and.b32  	%r25, %r24, 3;
	neg.s32 	%r31, %r25;
$L__BB0_3:
	.pragma "nounroll";
	mul.wide.s32 	%rd5, %r33, 4;
	add.s64 	%rd6, %rd1, %rd5;
	add.s64 	%rd7, %rd2, %rd5;
	mov.b32 	%r26, 1065353216;
	st.global.u32 	[%rd7], %r26;
	mov.b32 	%r27, 1073741824;
	st.global.u32 	[%rd6], %r27;
	add.s32 	%r33, %r33, %r2;
	add.s32 	%r31, %r31, 1;
	setp.ne.s32 	%p4, %r31, 0;
	@%p4 bra 	$L__BB0_3;
$L__BB0_4:
	setp.lt.u32 	%p5, %r3, 3;
	@%p5 bra 	$L__BB0_7;
	mul.wide.s32 	%rd11, %r2, 4;
	shl.b32 	%r30, %r2, 2;
$L__BB0_6:
	mul.wide.s32 	%rd8, %r33, 4;
	add.s64 	%rd9, %rd2, %rd8;
	mov.b32 	%r28, 1065353216;
	st.global.u32 	[%rd9], %r28;
	add.s64 	%rd10, %rd1, %rd8;
	mov.b32 	%r29, 1073741824;
	st.global.u32 	[%rd10], %r29;
	add.s64 	%rd12, %rd9, %rd11;
	st.global.u32 	[%rd12], %r28;
	add.s64 	%rd13, %rd10, %rd11;
	st.global.u32 	[%rd13], %r29;
	add.s64 	%rd14, %rd12, %rd11;
	st.global.u32 	[%rd14], %r28;
	add.s64 	%rd15, %rd13, %rd11;
	st.global.u32 	[%rd15], %r29;
	add.s64 	%rd16, %rd14, %rd11;
	st.global.u32 	[%rd16], %r28;
	add.s64 	%rd17, %rd15, %rd11;
	st.global.u32 	[%rd17], %r29;
	add.s32 	%r33, %r30, %r33;
	setp.lt.s32 	%p6, %r33, %r12;
	@%p6 bra 	$L__BB0_6;
$L__BB0_7:
	ret;

}
	// .globl	_Z3addiPfS_
.visible .entry _Z3addiPfS_(
	.param .u32 _Z3addiPfS__param_0,
	.param .u64 .ptr .align 1 _Z3addiPfS__param_1,
	.param .u64 .ptr .align 1 _Z3addiPfS__param_2
)
{
	.reg .pred 	%p<7>;
	.reg .b32 	%r<31>;
	.reg .b32 	%f<16>;
	.reg .b64 	%rd<18>;

	ld.param.u32 	%r12, [_Z3addiPfS__param_0];
	ld.param.u64 	%rd3, [_Z3addiPfS__param_1];
	ld.param.u64 	%rd4, [_Z3addiPfS__param_2];
	cvta.to.global.u64 	%rd1, %rd4;
	cvta.to.global.u64 	%rd2, %rd3;
	mov.u32 	%r13, %ctaid.x;
	mov.u32 	%r14, %ntid.x;
	mov.u32 	%r15, %tid.x;
	mad.lo.s32 	%r29, %r13, %r14, %r15;
	mov.u32 	%r16, %nctaid.x;
	mul.lo.s32 	%r2, %r14, %r16;
	setp.ge.s32 	%p1, %r29, %r12;
	@%p1 bra 	$L__BB1_7;
	add.s32 	%r17, %r29, %r2;
	max.s32 	%r18, %r12, %r17;
	setp.lt.s32 	%p2, %r17, %r12;
	selp.u32 	%r19, 1, 0, %p2;
	add.s32 	%r20, %r17, %r19;
	sub.s32 	%r21, %r18, %r20;
	div.u32 	%r22, %r21, %r2;
	add.s32 	%r3, %r22, %r19;
	and.b32  	%r23, %r3, 3;
	setp.eq.s32 	%p3, %r23, 3;
	@%p3 bra 	$L__BB1_4;
	add.s32 	%r24, %r3, 1;
	and.b32  	%r25, %r24, 3;
	neg.s32 	%r27, %r25;
$L__BB1_3:
	.pragma "nounroll";
	mul.wide.s32 	%rd5, %r29, 4;
	add.s64 	%rd6, %rd1, %rd5;
	add.s64 	%rd7, %rd2, %rd5;
	ld.global.f32 	%f1, [%rd7];
	ld.global.f32 	%f2, [%rd6];
	add.f32 	%f3, %f1, %f2;
	st.global.f32 	[%rd6], %f3;
	add.s32 	%r29, %r29, %r2;
	add.s32 	%r27, %r27, 1;
	setp.ne.s32 	%p4, %r27, 0;
	@%p4 bra 	$L__BB1_3;
$L__BB1_4:
	setp.lt.u32 	%p5, %r3, 3;
	@%p5 bra 	$L__BB1_7;
	mul.wide.s32 	%rd11, %r2, 4;
	shl.b32 	%r26, %r2, 2;
$L__BB1_6:
	mul.wide.s32 	%rd8, %r29, 4;
	add.s64 	%rd9, %rd2, %rd8;
	ld.global.f32 	%f4, [%rd9];
	add.s64 	%rd10, %rd1, %rd8;
	ld.global.f32 	%f5, [%rd10];
	add.f32 	%f6, %f4, %f5;
	st.global.f32 	[%rd10], %f6;
	add.s64 	%rd12, %rd9, %rd11;
	ld.global.f32 	%f7, [%rd12];
	add.s64 	%rd13, %rd10, %rd11;
	ld.global.f32 	%f8, [%rd13];
	add.f32 	%f9, %f7, %f8;
	st.global.f32 	[%rd13], %f9;
	add.s64 	%rd14, %rd12, %rd11;
	ld.global.f32 	%f10, [%rd14];
	add.s64 	%rd15, %rd13, %rd11;
	ld.global.f32 	%f11, [%rd15];
	add.f32 	%f12, %f10, %f11;
	st.global.f32 	[%rd15], %f12;
	add.s64 	%rd16, %rd14, %rd11;
	ld.global.f32 	%f13, [%rd16];
	add.s64 	%rd17, %rd15, %rd11;
	ld.global.f32 	%f14, [%rd17];
	add.f32 	%f15, %f13, %f14;
	st.global.f32 	[%rd17], %f15;
	add.s32 	%r29, %r26, %r29;
	setp.lt.s32 	%p6, %r29, %r12;
	@%p6 bra 	$L__BB1_6;
$L__BB1_7:
	ret;

}


// ===== COMPILED SASS (sm_100) =====

	.target	sm_100

	.elftype	@"ET_EXEC"


//--------------------- .note.nv.tkinfo           --------------------------
	.section	.note.nv.tkinfo,"",@"SHT_NOTE"
	.sectionflags	@"SHF_NOTE_NV_TKINFO"
	.tkinfo
        /*0018*/ 	.word	0x00000002
        /*0030*/ 	.string	""
        /*0030*/ 	.string	"ptxas"
        /*0030*/ 	.string	"Cuda compilation tools, release 13.0, V13.0.88"
        /*0030*/ 	.string	"Build cuda_13.0.r13.0/compiler.36424714_0"
        /*0030*/ 	.string	"-arch sm_100 -m 64 "



//--------------------- .note.nv.cuinfo           --------------------------
	.section	.note.nv.cuinfo,"",@"SHT_NOTE"
	.sectionflags	@"SHF_NOTE_NV_CUINFO"
        /*0018*/ 	.short	0x0002
        /*001a*/ 	.short	0x0064
        /*001c*/ 	.short	0x0082
	.zero		2


//--------------------- .nv.info                  --------------------------
	.section	.nv.info,"",@"SHT_CUDA_INFO"
	.align	4


	//----- nvinfo : EIATTR_REGCOUNT
	.align		4
        /*0000*/ 	.byte	0x04, 0x2f
        /*0002*/ 	.short	(.L_1 - .L_0)
	.align		4
.L_0:
        /*0004*/ 	.word	index@(_Z4initiPfS_)
        /*0008*/ 	.word	0x0000001e


	//----- nvinfo : EIATTR_FRAME_SIZE
	.align		4
.L_1:
        /*000c*/ 	.byte	0x04, 0x11
        /*000e*/ 	.short	(.L_3 - .L_2)
	.align		4
.L_2:
        /*0010*/ 	.word	index@(_Z4initiPfS_)
        /*0014*/ 	.word	0x00000000


	//----- nvinfo : EIATTR_REGCOUNT
	.align		4
.L_3:
        /*0018*/ 	.byte	0x04, 0x2f
        /*001a*/ 	.short	(.L_5 - .L_4)
	.align		4
.L_4:
        /*001c*/ 	.word	index@(_Z3addiPfS_)
        /*0020*/ 	.word	0x00000018


	//----- nvinfo : EIATTR_FRAME_SIZE
	.align		4
.L_5:
        /*0024*/ 	.byte	0x04, 0x11
        /*0026*/ 	.short	(.L_7 - .L_6)
	.align		4
.L_6:
        /*0028*/ 	.word	index@(_Z3addiPfS_)
        /*002c*/ 	.word	0x00000000


	//----- nvinfo : EIATTR_MIN_STACK_SIZE
	.align		4
.L_7:
        /*0030*/ 	.byte	0x04, 0x12
        /*0032*/ 	.short	(.L_9 - .L_8)
	.align		4
.L_8:
        /*0034*/ 	.word	index@(_Z3addiPfS_)
        /*0038*/ 	.word	0x00000000


	//----- nvinfo : EIATTR_MIN_STACK_SIZE
	.align		4
.L_9:
        /*003c*/ 	.byte	0x04, 0x12
        /*003e*/ 	.short	(.L_11 - .L_10)
	.align		4
.L_10:
        /*0040*/ 	.word	index@(_Z4initiPfS_)
        /*0044*/ 	.word	0x00000000
.L_11:


//--------------------- .nv.compat                --------------------------
	.section	.nv.compat,"",@"SHT_CUDA_COMPAT_INFO"
	.align	4
        /*0000*/ 	.byte	0x02, 0x09, 0x00, 0x00, 0x02, 0x02, 0x01, 0x00, 0x02, 0x05, 0x05, 0x00, 0x03, 0x07, 0x01, 0x01
        /*0010*/ 	.byte	0x02, 0x03, 0x00, 0x00, 0x02, 0x06, 0x01, 0x00, 0x04, 0x0b, 0x08, 0x00, 0x09, 0x00, 0x00, 0x00
        /*0020*/ 	.byte	0x00, 0x00, 0x00, 0x00


//--------------------- .nv.info._Z3addiPfS_      --------------------------
	.section	.nv.info._Z3addiPfS_,"",@"SHT_CUDA_INFO"
	.sectionflags	@""
	.align	4


	//----- nvinfo : EIATTR_CUDA_API_VERSION
	.align		4
        /*0000*/ 	.byte	0x04, 0x37
        /*0002*/ 	.short	(.L_13 - .L_12)
.L_12:
        /*0004*/ 	.word	0x00000082


	//----- nvinfo : EIATTR_KPARAM_INFO
	.align		4
.L_13:
        /*0008*/ 	.byte	0x04, 0x17
        /*000a*/ 	.short	(.L_15 - .L_14)
.L_14:
        /*000c*/ 	.word	0x00000000
        /*0010*/ 	.short	0x0002
        /*0012*/ 	.short	0x0010
        /*0014*/ 	.byte	0x00, 0xf5, 0x21, 0x00


	//----- nvinfo : EIATTR_KPARAM_INFO
	.align		4
.L_15:
        /*0018*/ 	.byte	0x04, 0x17
        /*001a*/ 	.short	(.L_17 - .L_16)
.L_16:
        /*001c*/ 	.word	0x00000000
        /*0020*/ 	.short	0x0001
        /*0022*/ 	.short	0x0008
        /*0024*/ 	.byte	0x00, 0xf5, 0x21, 0x00


	//----- nvinfo : EIATTR_KPARAM_INFO
	.align		4
.L_17:
        /*0028*/ 	.byte	0x04, 0x17
        /*002a*/ 	.short	(.L_19 - .L_18)
.L_18:
        /*002c*/ 	.word	0x00000000
        /*0030*/ 	.short	0x0000
        /*0032*/ 	.short	0x0000
        /*0034*/ 	.byte	0x00, 0xf0, 0x11, 0x00


	//----- nvinfo : EIATTR_SPARSE_MMA_MASK
	.align		4
.L_19:
        /*0038*/ 	.byte	0x03, 0x50
        /*003a*/ 	.short	0x0000


	//----- nvinfo : EIATTR_MAXREG_COUNT
	.align		4
        /*003c*/ 	.byte	0x03, 0x1b
        /*003e*/ 	.short	0x00ff


	//----- nvinfo : EIATTR_MERCURY_ISA_VERSION
	.align		4
        /*0040*/ 	.byte	0x03, 0x5f
        /*0042*/ 	.short	0x0101


	//----- nvinfo : EIATTR_VRC_CTA_INIT_COUNT
	.align		4
        /*0044*/ 	.byte	0x02, 0x4a
	.zero		1
	.zero		1


	//----- nvinfo : EIATTR_EXIT_INSTR_OFFSETS
	.align		4
        /*0048*/ 	.byte	0x04, 0x1c
        /*004a*/ 	.short	(.L_21 - .L_20)


	//   ....[0]....
.L_20:
        /*004c*/ 	.word	0x00000090


	//   ....[1]....
        /*0050*/ 	.word	0x00000380


	//   ....[2]....
        /*0054*/ 	.word	0x00000560


	//----- nvinfo : EIATTR_CRS_STACK_SIZE
	.align		4
.L_21:
        /*0058*/ 	.byte	0x04, 0x1e
        /*005a*/ 	.short	(.L_23 - .L_22)
.L_22:
        /*005c*/ 	.word	0x00000000


	//----- nvinfo : EIATTR_CBANK_PARAM_SIZE
	.align		4
.L_23:
        /*0060*/ 	.byte	0x03, 0x19
        /*0062*/ 	.short	0x0018


	//----- nvinfo : EIATTR_PARAM_CBANK
	.align		4
        /*0064*/ 	.byte	0x04, 0x0a
        /*0066*/ 	.short	(.L_25 - .L_24)
	.align		4
.L_24:
        /*0068*/ 	.word	index@(.nv.constant0._Z3addiPfS_)
        /*006c*/ 	.short	0x0380
        /*006e*/ 	.short	0x0018


	//----- nvinfo : EIATTR_SW_WAR
	.align		4
.L_25:
        /*0070*/ 	.byte	0x04, 0x36
        /*0072*/ 	.short	(.L_27 - .L_26)
.L_26:
        /*0074*/ 	.word	0x00000008
.L_27:


//--------------------- .nv.info._Z4initiPfS_     --------------------------
	.section	.nv.info._Z4initiPfS_,"",@"SHT_CUDA_INFO"
	.sectionflags	@""
	.align	4


	//----- nvinfo : EIATTR_CUDA_API_VERSION
	.align		4
        /*0000*/ 	.byte	0x04, 0x37
        /*0002*/ 	.short	(.L_29 - .L_28)
.L_28:
        /*0004*/ 	.word	0x00000082


	//----- nvinfo : EIATTR_KPARAM_INFO
	.align		4
.L_29:
        /*0008*/ 	.byte	0x04, 0x17
        /*000a*/ 	.short	(.L_31 - .L_30)
.L_30:
        /*000c*/ 	.word	0x00000000
        /*0010*/ 	.short	0x0002
        /*0012*/ 	.short	0x0010
        /*0014*/ 	.byte	0x00, 0xf5, 0x21, 0x00


	//----- nvinfo : EIATTR_KPARAM_INFO
	.align		4
.L_31:
        /*0018*/ 	.byte	0x04, 0x17
        /*001a*/ 	.short	(.L_33 - .L_32)
.L_32:
        /*001c*/ 	.word	0x00000000
        /*0020*/ 	.short	0x0001
        /*0022*/ 	.short	0x0008
        /*0024*/ 	.byte	0x00, 0xf5, 0x21, 0x00


	//----- nvinfo : EIATTR_KPARAM_INFO
	.align		4
.L_33:
        /*0028*/ 	.byte	0x04, 0x17
        /*002a*/ 	.short	(.L_35 - .L_34)
.L_34:
        /*002c*/ 	.word	0x00000000
        /*0030*/ 	.short	0x0000
        /*0032*/ 	.short	0x0000
        /*0034*/ 	.byte	0x00, 0xf0, 0x11, 0x00


	//----- nvinfo : EIATTR_SPARSE_MMA_MASK
	.align		4
.L_35:
        /*0038*/ 	.byte	0x03, 0x50
        /*003a*/ 	.short	0x0000


	//----- nvinfo : EIATTR_MAXREG_COUNT
	.align		4
        /*003c*/ 	.byte	0x03, 0x1b
        /*003e*/ 	.short	0x00ff


	//----- nvinfo : EIATTR_MERCURY_ISA_VERSION
	.align		4
        /*0040*/ 	.byte	0x03, 0x5f
        /*0042*/ 	.short	0x0101


	//----- nvinfo : EIATTR_VRC_CTA_INIT_COUNT
	.align		4
        /*0044*/ 	.byte	0x02, 0x4a
	.zero		1
	.zero		1


	//----- nvinfo : EIATTR_EXIT_INSTR_OFFSETS
	.align		4
        /*0048*/ 	.byte	0x04, 0x1c
        /*004a*/ 	.short	(.L_37 - .L_36)


	//   ....[0]....
.L_36:
        /*004c*/ 	.word	0x00000090


	//   ....[1]....
        /*0050*/ 	.word	0x000003a0


	//   ....[2]....
        /*0054*/ 	.word	0x00000500


	//----- nvinfo : EIATTR_CRS_STACK_SIZE
	.align		4
.L_37:
        /*0058*/ 	.byte	0x04, 0x1e
        /*005a*/ 	.short	(.L_39 - .L_38)
.L_38:
        /*005c*/ 	.word	0x00000000


	//----- nvinfo : EIATTR_CBANK_PARAM_SIZE
	.align		4
.L_39:
        /*0060*/ 	.byte	0x03, 0x19
        /*0062*/ 	.short	0x0018


	//----- nvinfo : EIATTR_PARAM_CBANK
	.align		4
        /*0064*/ 	.byte	0x04, 0x0a
        /*0066*/ 	.short	(.L_41 - .L_40)
	.align		4
.L_40:
        /*0068*/ 	.word	index@(.nv.constant0._Z4initiPfS_)
        /*006c*/ 	.short	0x0380
        /*006e*/ 	.short	0x0018


	//----- nvinfo : EIATTR_SW_WAR
	.align		4
.L_41:
        /*0070*/ 	.byte	0x04, 0x36
        /*0072*/ 	.short	(.L_43 - .L_42)
.L_42:
        /*0074*/ 	.word	0x00000008
.L_43:


//--------------------- .nv.callgraph             --------------------------
	.section	.nv.callgraph,"",@"SHT_CUDA_CALLGRAPH"
	.align	4
	.sectionentsize	8
	.align		4
        /*0000*/ 	.word	0x00000000
	.align		4
        /*0004*/ 	.word	0xffffffff
	.align		4
        /*0008*/ 	.word	0x00000000
	.align		4
        /*000c*/ 	.word	0xfffffffe
	.align		4
        /*0010*/ 	.word	0x00000000
	.align		4
        /*0014*/ 	.word	0xfffffffd
	.align		4
        /*0018*/ 	.word	0x00000000
	.align		4
        /*001c*/ 	.word	0xfffffffc


//--------------------- .text._Z3addiPfS_         --------------------------
	.section	.text._Z3addiPfS_,"ax",@progbits
	.align	128
        .global         _Z3addiPfS_
        .type           _Z3addiPfS_,@function
        .size           _Z3addiPfS_,(.L_x_10 - _Z3addiPfS_)
        .other          _Z3addiPfS_,@"STO_CUDA_ENTRY STV_DEFAULT"
_Z3addiPfS_:
.text._Z3addiPfS_:
[----:B------:R-:W-:Y:S01]  /*0000*/  LDC R1, c[0x0][0x37c] ;  /* 0x0000df00ff017b82 */ /* 0x000fe20000000800 */
[----:B------:R-:W0:Y:S07]  /*0010*/  S2R R3, SR_TID.X ;  /* 0x0000000000037919 */ /* 0x000e2e0000002100 */
[----:B------:R-:W0:Y:S01]  /*0020*/  S2UR UR4, SR_CTAID.X ;  /* 0x00000000000479c3 */ /* 0x000e220000002500 */
[----:B------:R-:W1:Y:S07]  /*0030*/  LDCU UR6, c[0x0][0x380] ;  /* 0x00007000ff0677ac */ /* 0x000e6e0008000800 */
[----:B------:R-:W0:Y:S01]  /*0040*/  LDC R0, c[0x0][0x360] ;  /* 0x0000d800ff007b82 */ /* 0x000e220000000800 */
[----:B------:R-:W2:Y:S01]  /*0050*/  LDCU UR5, c[0x0][0x370] ;  /* 0x00006e00ff0577ac */ /* 0x000ea20008000800 */
[----:B0-----:R-:W-:-:S02]  /*0060*/  IMAD R3, R0, UR4, R3 ;  /* 0x0000000400037c24 */ /* 0x001fc4000f8e0203 */
[----:B--2---:R-:W-:-:S03]  /*0070*/  IMAD R0, R0, UR5, RZ ;  /* 0x0000000500007c24 */ /* 0x004fc6000f8e02ff */
[----:B-1----:R-:W-:-:S13]  /*0080*/  ISETP.GE.AND P0, PT, R3, UR6, PT ;  /* 0x0000000603007c0c */ /* 0x002fda000bf06270 */
[----:B------:R-:W-:Y:S05]  /*0090*/  @P0 EXIT ;  /* 0x000000000000094d */ /* 0x000fea0003800000 */
[----:B------:R-:W0:Y:S01]  /*00a0*/  I2F.U32.RP R8, R0 ;  /* 0x0000000000087306 */ /* 0x000e220000209000 */
[C---:B------:R-:W-:Y:S01]  /*00b0*/  IMAD.IADD R2, R0.reuse, 0x1, R3 ;  /* 0x0000000100027824 */ /* 0x040fe200078e0203 */
[----:B------:R-:W-:Y:S01]  /*00c0*/  IADD3 R9, PT, PT, RZ, -R0, RZ ;  /* 0x80000000ff097210 */ /* 0x000fe20007ffe0ff */
[----:B------:R-:W1:Y:S01]  /*00d0*/  LDCU.64 UR4, c[0x0][0x358] ;  /* 0x00006b00ff0477ac */ /* 0x000e620008000a00 */
[----:B------:R-:W-:Y:S01]  /*00e0*/  ISETP.NE.U32.AND P2, PT, R0, RZ, PT ;  /* 0x000000ff0000720c */ /* 0x000fe20003f45070 */
[----:B------:R-:W-:Y:S01]  /*00f0*/  BSSY.RECONVERGENT B0, `(.L_x_0) ;  /* 0x0000028000007945 */ /* 0x000fe20003800200 */
[C---:B------:R-:W-:Y:S02]  /*0100*/  ISETP.GE.AND P0, PT, R2.reuse, UR6, PT ;  /* 0x0000000602007c0c */ /* 0x040fe4000bf06270 */
[----:B------:R-:W-:Y:S02]  /*0110*/  VIMNMX R7, PT, PT, R2, UR6, !PT ;  /* 0x0000000602077c48 */ /* 0x000fe4000ffe0100 */
[----:B------:R-:W-:-:S04]  /*0120*/  SEL R6, RZ, 0x1, P0 ;  /* 0x00000001ff067807 */ /* 0x000fc80000000000 */
[----:B------:R-:W-:Y:S01]  /*0130*/  IADD3 R7, PT, PT, R7, -R2, -R6 ;  /* 0x8000000207077210 */ /* 0x000fe20007ffe806 */
[----:B0-----:R-:W0:Y:S02]  /*0140*/  MUFU.RCP R8, R8 ;  /* 0x0000000800087308 */ /* 0x001e240000001000 */
[----:B0-----:R-:W-:-:S06]  /*0150*/  IADD3 R4, PT, PT, R8, 0xffffffe, RZ ;  /* 0x0ffffffe08047810 */ /* 0x001fcc0007ffe0ff */
[----:B------:R0:W2:Y:S02]  /*0160*/  F2I.FTZ.U32.TRUNC.NTZ R5, R4 ;  /* 0x0000000400057305 */ /* 0x0000a4000021f000 */
[----:B0-----:R-:W-:Y:S02]  /*0170*/  HFMA2 R4, -RZ, RZ, 0, 0 ;  /* 0x00000000ff047431 */ /* 0x001fe400000001ff */
[----:B--2---:R-:W-:-:S04]  /*0180*/  IMAD R9, R9, R5, RZ ;  /* 0x0000000509097224 */ /* 0x004fc800078e02ff */
[----:B------:R-:W-:-:S06]  /*0190*/  IMAD.HI.U32 R8, R5, R9, R4 ;  /* 0x0000000905087227 */ /* 0x000fcc00078e0004 */
[----:B------:R-:W-:-:S05]  /*01a0*/  IMAD.HI.U32 R5, R8, R7, RZ ;  /* 0x0000000708057227 */ /* 0x000fca00078e00ff */
[----:B------:R-:W-:-:S05]  /*01b0*/  IADD3 R2, PT, PT, -R5, RZ, RZ ;  /* 0x000000ff05027210 */ /* 0x000fca0007ffe1ff */
[----:B------:R-:W-:-:S05]  /*01c0*/  IMAD R7, R0, R2, R7 ;  /* 0x0000000200077224 */ /* 0x000fca00078e0207 */
[----:B------:R-:W-:-:S13]  /*01d0*/  ISETP.GE.U32.AND P0, PT, R7, R0, PT ;  /* 0x000000000700720c */ /* 0x000fda0003f06070 */
[----:B------:R-:W-:Y:S01]  /*01e0*/  @P0 IMAD.IADD R7, R7, 0x1, -R0 ;  /* 0x0000000107070824 */ /* 0x000fe200078e0a00 */
[----:B------:R-:W-:-:S04]  /*01f0*/  @P0 IADD3 R5, PT, PT, R5, 0x1, RZ ;  /* 0x0000000105050810 */ /* 0x000fc80007ffe0ff */
[----:B------:R-:W-:-:S13]  /*0200*/  ISETP.GE.U32.AND P1, PT, R7, R0, PT ;  /* 0x000000000700720c */ /* 0x000fda0003f26070 */
[----:B------:R-:W-:Y:S02]  /*0210*/  @P1 IADD3 R5, PT, PT, R5, 0x1, RZ ;  /* 0x0000000105051810 */ /* 0x000fe40007ffe0ff */
[----:B------:R-:W-:-:S05]  /*0220*/  @!P2 LOP3.LUT R5, RZ, R0, RZ, 0x33, !PT ;  /* 0x00000000ff05a212 */ /* 0x000fca00078e33ff */
[----:B------:R-:W-:-:S05]  /*0230*/  IMAD.IADD R2, R6, 0x1, R5 ;  /* 0x0000000106027824 */ /* 0x000fca00078e0205 */
[C---:B------:R-:W-:Y:S02]  /*0240*/  LOP3.LUT R4, R2.reuse, 0x3, RZ, 0xc0, !PT ;  /* 0x0000000302047812 */ /* 0x040fe400078ec0ff */
[----:B------:R-:W-:Y:S02]  /*0250*/  ISETP.GE.U32.AND P1, PT, R2, 0x3, PT ;  /* 0x000000030200780c */ /* 0x000fe40003f26070 */
[----:B------:R-:W-:-:S13]  /*0260*/  ISETP.NE.AND P0, PT, R4, 0x3, PT ;  /* 0x000000030400780c */ /* 0x000fda0003f05270 */
[----:B-1----:R-:W-:Y:S05]  /*0270*/  @!P0 BRA `(.L_x_1) ;  /* 0x00000000003c8947 */ /* 0x002fea0003800000 */
[----:B------:R-:W0:Y:S01]  /*0280*/  LDC.64 R8, c[0x0][0x390] ;  /* 0x0000e400ff087b82 */ /* 0x000e220000000a00 */
[----:B------:R-:W-:-:S04]  /*0290*/  IADD3 R2, PT, PT, R2, 0x1, RZ ;  /* 0x0000000102027810 */ /* 0x000fc80007ffe0ff */
[----:B------:R-:W-:-:S03]  /*02a0*/  LOP3.LUT R2, R2, 0x3, RZ, 0xc0, !PT ;  /* 0x0000000302027812 */ /* 0x000fc600078ec0ff */
[----:B------:R-:W1:Y:S01]  /*02b0*/  LDC.64 R10, c[0x0][0x388] ;  /* 0x0000e200ff0a7b82 */ /* 0x000e620000000a00 */
[----:B------:R-:W-:-:S07]  /*02c0*/  IADD3 R2, PT, PT, -R2, RZ, RZ ;  /* 0x000000ff02027210 */ /* 0x000fce0007ffe1ff */
.L_x_2:
[----:B-1----:R-:W-:-:S04]  /*02d0*/  IMAD.WIDE R6, R3, 0x4, R10 ;  /* 0x0000000403067825 */ /* 0x002fc800078e020a */
[----:B0-2---:R-:W-:Y:S02]  /*02e0*/  IMAD.WIDE R4, R3, 0x4, R8 ;  /* 0x0000000403047825 */ /* 0x005fe400078e0208 */
[----:B------:R-:W2:Y:S04]  /*02f0*/  LDG.E R6, desc[UR4][R6.64] ;  /* 0x0000000406067981 */ /* 0x000ea8000c1e1900 */
[----:B------:R-:W2:Y:S01]  /*0300*/  LDG.E R13, desc[UR4][R4.64] ;  /* 0x00000004040d7981 */ /* 0x000ea2000c1e1900 */
[----:B------:R-:W-:Y:S01]  /*0310*/  VIADD R2, R2, 0x1 ;  /* 0x0000000102027836 */ /* 0x000fe20000000000 */
[----:B------:R-:W-:-:S04]  /*0320*/  IADD3 R3, PT, PT, R0, R3, RZ ;  /* 0x0000000300037210 */ /* 0x000fc80007ffe0ff */
[----:B------:R-:W-:Y:S01]  /*0330*/  ISETP.NE.AND P0, PT, R2, RZ, PT ;  /* 0x000000ff0200720c */ /* 0x000fe20003f05270 */
[----:B--2---:R-:W-:-:S05]  /*0340*/  FADD R13, R6, R13 ;  /* 0x0000000d060d7221 */ /* 0x004fca0000000000 */
[----:B------:R2:W-:Y:S07]  /*0350*/  STG.E desc[UR4][R4.64], R13 ;  /* 0x0000000d04007986 */ /* 0x0005ee000c101904 */
[----:B------:R-:W-:Y:S05]  /*0360*/  @P0 BRA `(.L_x_2) ;  /* 0xfffffffc00d80947 */ /* 0x000fea000383ffff */
.L_x_1:
[----:B------:R-:W-:Y:S05]  /*0370*/  BSYNC.RECONVERGENT B0 ;  /* 0x0000000000007941 */ /* 0x000fea0003800200 */
.L_x_0:
[----:B------:R-:W-:Y:S05]  /*0380*/  @!P1 EXIT ;  /* 0x000000000000994d */ /* 0x000fea0003800000 */
.L_x_3:
[----:B-12---:R-:W0:Y:S08]  /*0390*/  LDC.64 R4, c[0x0][0x388] ;  /* 0x0000e200ff047b82 */ /* 0x006e300000000a00 */
[----:B------:R-:W1:Y:S01]  /*03a0*/  LDC.64 R6, c[0x0][0x390] ;  /* 0x0000e400ff067b82 */ /* 0x000e620000000a00 */
[----:B0-----:R-:W-:-:S05]  /*03b0*/  IMAD.WIDE R12, R3, 0x4, R4 ;  /* 0x00000004030c7825 */ /* 0x001fca00078e0204 */
[----:B------:R-:W2:Y:S01]  /*03c0*/  LDG.E R2, desc[UR4][R12.64] ;  /* 0x000000040c027981 */ /* 0x000ea2000c1e1900 */
[----:B-1----:R-:W-:-:S05]  /*03d0*/  IMAD.WIDE R14, R3, 0x4, R6 ;  /* 0x00000004030e7825 */ /* 0x002fca00078e0206 */
[----:B------:R-:W2:Y:S01]  /*03e0*/  LDG.E R5, desc[UR4][R14.64] ;  /* 0x000000040e057981 */ /* 0x000ea2000c1e1900 */
[----:B------:R-:W-:-:S04]  /*03f0*/  IMAD.WIDE R6, R0, 0x4, R14 ;  /* 0x0000000400067825 */ /* 0x000fc800078e020e */
[----:B--2---:R-:W-:Y:S01]  /*0400*/  FADD R17, R2, R5 ;  /* 0x0000000502117221 */ /* 0x004fe20000000000 */
[----:B------:R-:W-:-:S04]  /*0410*/  IMAD.WIDE R4, R0, 0x4, R12 ;  /* 0x0000000400047825 */ /* 0x000fc800078e020c */
[----:B------:R0:W-:Y:S04]  /*0420*/  STG.E desc[UR4][R14.64], R17 ;  /* 0x000000110e007986 */ /* 0x0001e8000c101904 */
[----:B------:R-:W2:Y:S04]  /*0430*/  LDG.E R2, desc[UR4][R4.64] ;  /* 0x0000000404027981 */ /* 0x000ea8000c1e1900 */
[----:B------:R-:W2:Y:S01]  /*0440*/  LDG.E R9, desc[UR4][R6.64] ;  /* 0x0000000406097981 */ /* 0x000ea2000c1e1900 */
[----:B------:R-:W-:-:S04]  /*0450*/  IMAD.WIDE R10, R0, 0x4, R6 ;  /* 0x00000004000a7825 */ /* 0x000fc800078e0206 */
[----:B--2---:R-:W-:Y:S01]  /*0460*/  FADD R19, R2, R9 ;  /* 0x0000000902137221 */ /* 0x004fe20000000000 */
[----:B------:R-:W-:-:S04]  /*0470*/  IMAD.WIDE R8, R0, 0x4, R4 ;  /* 0x0000000400087825 */ /* 0x000fc800078e0204 */
[----:B------:R1:W-:Y:S04]  /*0480*/  STG.E desc[UR4][R6.64], R19 ;  /* 0x0000001306007986 */ /* 0x0003e8000c101904 */
[----:B------:R-:W2:Y:S04]  /*0490*/  LDG.E R2, desc[UR4][R8.64] ;  /* 0x0000000408027981 */ /* 0x000ea8000c1e1900 */
[----:B------:R-:W2:Y:S01]  /*04a0*/  LDG.E R13, desc[UR4][R10.64] ;  /* 0x000000040a0d7981 */ /* 0x000ea2000c1e1900 */
[----:B0-----:R-:W-:-:S04]  /*04b0*/  IMAD.WIDE R14, R0, 0x4, R10 ;  /* 0x00000004000e7825 */ /* 0x001fc800078e020a */
[----:B--2---:R-:W-:Y:S01]  /*04c0*/  FADD R21, R2, R13 ;  /* 0x0000000d02157221 */ /* 0x004fe20000000000 */
[----:B------:R-:W-:-:S04]  /*04d0*/  IMAD.WIDE R12, R0, 0x4, R8 ;  /* 0x00000004000c7825 */ /* 0x000fc800078e0208 */
[----:B------:R1:W-:Y:S04]  /*04e0*/  STG.E desc[UR4][R10.64], R21 ;  /* 0x000000150a007986 */ /* 0x0003e8000c101904 */
[----:B------:R-:W2:Y:S04]  /*04f0*/  LDG.E R12, desc[UR4][R12.64] ;  /* 0x000000040c0c7981 */ /* 0x000ea8000c1e1900 */
[----:B------:R-:W2:Y:S01]  /*0500*/  LDG.E R5, desc[UR4][R14.64] ;  /* 0x000000040e057981 */ /* 0x000ea2000c1e1900 */
[----:B------:R-:W-:-:S04]  /*0510*/  LEA R3, R0, R3, 0x2 ;  /* 0x0000000300037211 */ /* 0x000fc800078e10ff */
[----:B------:R-:W-:Y:S01]  /*0520*/  ISETP.GE.AND P0, PT, R3, UR6, PT ;  /* 0x0000000603007c0c */ /* 0x000fe2000bf06270 */
[----:B--2---:R-:W-:-:S05]  /*0530*/  FADD R5, R12, R5 ;  /* 0x000000050c057221 */ /* 0x004fca0000000000 */
[----:B------:R1:W-:Y:S07]  /*0540*/  STG.E desc[UR4][R14.64], R5 ;  /* 0x000000050e007986 */ /* 0x0003ee000c101904 */
[----:B------:R-:W-:Y:S05]  /*0550*/  @!P0 BRA `(.L_x_3) ;  /* 0xfffffffc008c8947 */ /* 0x000fea000383ffff */
[----:B------:R-:W-:Y:S05]  /*0560*/  EXIT ;  /* 0x000000000000794d */ /* 0x000fea0003800000 */
.L_x_4:
[----:B------:R-:W-:-:S00]  /*0570*/  BRA `(.L_x_4) ;  /* 0xfffffffc00fc7947 */ /* 0x000fc0000383ffff */
[----:B------:R-:W-:-:S00]  /*0580*/  NOP ;  /* 0x0000000000007918 */ /* 0x000fc00000000000 */
[----:B------:R-:W-:-:S00]  /*0590*/  NOP ;  /* 0x0000000000007918 */ /* 0x000fc00000000000 */
[----:B------:R-:W-:-:S00]  /*05a0*/  NOP ;  /* 0x0000000000007918 */ /* 0x000fc00000000000 */
[----:B------:R-:W-:-:S00]  /*05b0*/  NOP ;  /* 0x0000000000007918 */ /* 0x000fc00000000000 */
[----:B------:R-:W-:-:S00]  /*05c0*/  NOP ;  /* 0x0000000000007918 */ /* 0x000fc00000000000 */
[----:B------:R-:W-:-:S00]  /*05d0*/  NOP ;  /* 0x0000000000007918 */ /* 0x000fc00000000000 */
[----:B------:R-:W-:-:S00]  /*05e0*/  NOP ;  /* 0x0000000000007918 */ /* 0x000fc00000000000 */
[----:B------:R-:W-:-:S00]  /*05f0*/  NOP ;  /* 0x0000000000007918 */ /* 0x000fc00000000000 */
.L_x_10:


//--------------------- .text._Z4initiPfS_        --------------------------
	.section	.text._Z4initiPfS_,"ax",@progbits
	.align	128
        .global         _Z4initiPfS_
        .type           _Z4initiPfS_,@function
        .size           _Z4initiPfS_,(.L_x_11 - _Z4initiPfS_)
        .other          _Z4initiPfS_,@"STO_CUDA_ENTRY STV_DEFAULT"
_Z4initiPfS_:
.text._Z4initiPfS_:
        /* <DEDUP_REMOVED lines=11> */
[C---:B------:R-:W-:Y:S01]  /*00b0*/  IADD3 R4, PT, PT, R0.reuse, R7, RZ ;  /* 0x0000000700047210 */ /* 0x040fe20007ffe0ff */
[----:B------:R-:W-:Y:S01]  /*00c0*/  IMAD.MOV R9, RZ, RZ, -R0 ;  /* 0x000000ffff097224 */ /* 0x000fe200078e0a00 */
[----:B------:R-:W-:Y:S01]  /*00d0*/  ISETP.NE.U32.AND P2, PT, R0, RZ, PT ;  /* 0x000000ff0000720c */ /* 0x000fe20003f45070 */
[----:B------:R-:W1:Y:S01]  /*00e0*/  LDCU.64 UR4, c[0x0][0x358] ;  /* 0x00006b00ff0477ac */ /* 0x000e620008000a00 */
[C---:B------:R-:W-:Y:S01]  /*00f0*/  ISETP.GE.AND P0, PT, R4.reuse, UR6, PT ;  /* 0x0000000604007c0c */ /* 0x040fe2000bf06270 */
[----:B------:R-:W-:Y:S01]  /*0100*/  BSSY.RECONVERGENT B0, `(.L_x_5) ;  /* 0x0000029000007945 */ /* 0x000fe20003800200 */
[----:B------:R-:W-:Y:S02]  /*0110*/  VIMNMX R5, PT, PT, R4, UR6, !PT ;  /* 0x0000000604057c48 */ /* 0x000fe4000ffe0100 */
[----:B------:R-:W-:-:S04]  /*0120*/  SEL R6, RZ, 0x1, P0 ;  /* 0x00000001ff067807 */ /* 0x000fc80000000000 */
[----:B------:R-:W-:Y:S01]  /*0130*/  IADD3 R5, PT, PT, R5, -R4, -R6 ;  /* 0x8000000405057210 */ /* 0x000fe20007ffe806 */
[----:B0-----:R-:W0:Y:S02]  /*0140*/  MUFU.RCP R8, R8 ;  /* 0x0000000800087308 */ /* 0x001e240000001000 */
[----:B0-----:R-:W-:-:S06]  /*0150*/  IADD3 R2, PT, PT, R8, 0xffffffe, RZ ;  /* 0x0ffffffe08027810 */ /* 0x001fcc0007ffe0ff */
[----:B------:R0:W2:Y:S02]  /*0160*/  F2I.FTZ.U32.TRUNC.NTZ R3, R2 ;  /* 0x0000000200037305 */ /* 0x0000a4000021f000 */
[----:B0-----:R-:W-:Y:S02]  /*0170*/  IMAD.MOV.U32 R2, RZ, RZ, RZ ;  /* 0x000000ffff027224 */ /* 0x001fe400078e00ff */
[----:B--2---:R-:W-:-:S04]  /*0180*/  IMAD R9, R9, R3, RZ ;  /* 0x0000000309097224 */ /* 0x004fc800078e02ff */
[----:B------:R-:W-:-:S06]  /*0190*/  IMAD.HI.U32 R8, R3, R9, R2 ;  /* 0x0000000903087227 */ /* 0x000fcc00078e0002 */
[----:B------:R-:W-:-:S05]  /*01a0*/  IMAD.HI.U32 R9, R8, R5, RZ ;  /* 0x0000000508097227 */ /* 0x000fca00078e00ff */
[----:B------:R-:W-:-:S05]  /*01b0*/  IADD3 R2, PT, PT, -R9, RZ, RZ ;  /* 0x000000ff09027210 */ /* 0x000fca0007ffe1ff */
[----:B------:R-:W-:Y:S02]  /*01c0*/  IMAD R5, R0, R2, R5 ;  /* 0x0000000200057224 */ /* 0x000fe400078e0205 */
[----:B------:R-:W0:Y:S03]  /*01d0*/  LDC.64 R2, c[0x0][0x390] ;  /* 0x0000e400ff027b82 */ /* 0x000e260000000a00 */
[----:B------:R-:W-:-:S13]  /*01e0*/  ISETP.GE.U32.AND P0, PT, R5, R0, PT ;  /* 0x000000000500720c */ /* 0x000fda0003f06070 */
[----:B------:R-:W-:Y:S01]  /*01f0*/  @P0 IMAD.IADD R5, R5, 0x1, -R0 ;  /* 0x0000000105050824 */ /* 0x000fe200078e0a00 */
[----:B------:R-:W-:-:S04]  /*0200*/  @P0 IADD3 R9, PT, PT, R9, 0x1, RZ ;  /* 0x0000000109090810 */ /* 0x000fc80007ffe0ff */
[-C--:B------:R-:W-:Y:S02]  /*0210*/  ISETP.GE.U32.AND P1, PT, R5, R0.reuse, PT ;  /* 0x000000000500720c */ /* 0x080fe40003f26070 */
[----:B------:R-:W2:Y:S11]  /*0220*/  LDC.64 R4, c[0x0][0x388] ;  /* 0x0000e200ff047b82 */ /* 0x000eb60000000a00 */
[----:B------:R-:W-:Y:S01]  /*0230*/  @P1 VIADD R9, R9, 0x1 ;  /* 0x0000000109091836 */ /* 0x000fe20000000000 */
[----:B------:R-:W-:-:S04]  /*0240*/  @!P2 LOP3.LUT R9, RZ, R0, RZ, 0x33, !PT ;  /* 0x00000000ff09a212 */ /* 0x000fc800078e33ff */
[----:B------:R-:W-:-:S04]  /*0250*/  IADD3 R6, PT, PT, R6, R9, RZ ;  /* 0x0000000906067210 */ /* 0x000fc80007ffe0ff */
[C---:B------:R-:W-:Y:S02]  /*0260*/  LOP3.LUT R8, R6.reuse, 0x3, RZ, 0xc0, !PT ;  /* 0x0000000306087812 */ /* 0x040fe400078ec0ff */
[----:B------:R-:W-:Y:S02]  /*0270*/  ISETP.GE.U32.AND P1, PT, R6, 0x3, PT ;  /* 0x000000030600780c */ /* 0x000fe40003f26070 */
[----:B------:R-:W-:-:S13]  /*0280*/  ISETP.NE.AND P0, PT, R8, 0x3, PT ;  /* 0x000000030800780c */ /* 0x000fda0003f05270 */
[----:B01----:R-:W-:Y:S05]  /*0290*/  @!P0 BRA `(.L_x_6) ;  /* 0x00000000003c8947 */ /* 0x003fea0003800000 */
[----:B------:R-:W0:Y:S01]  /*02a0*/  LDC.64 R12, c[0x0][0x390] ;  /* 0x0000e400ff0c7b82 */ /* 0x000e220000000a00 */
[----:B------:R-:W-:Y:S02]  /*02b0*/  VIADD R6, R6, 0x1 ;  /* 0x0000000106067836 */ /* 0x000fe40000000000 */
[----:B------:R-:W-:Y:S02]  /*02c0*/  HFMA2 R17, -RZ, RZ, 1.875, 0 ;  /* 0x3f800000ff117431 */ /* 0x000fe400000001ff */
[----:B------:R-:W-:Y:S01]  /*02d0*/  IMAD.MOV.U32 R19, RZ, RZ, 0x40000000 ;  /* 0x40000000ff137424 */ /* 0x000fe200078e00ff */
[----:B------:R-:W-:Y:S02]  /*02e0*/  LOP3.LUT R6, R6, 0x3, RZ, 0xc0, !PT ;  /* 0x0000000306067812 */ /* 0x000fe400078ec0ff */
[----:B------:R-:W1:Y:S02]  /*02f0*/  LDC.64 R14, c[0x0][0x388] ;  /* 0x0000e200ff0e7b82 */ /* 0x000e640000000a00 */
[----:B------:R-:W-:-:S07]  /*0300*/  IADD3 R6, PT, PT, -R6, RZ, RZ ;  /* 0x000000ff06067210 */ /* 0x000fce0007ffe1ff */
.L_x_7:
[----:B-1----:R-:W-:-:S04]  /*0310*/  IMAD.WIDE R10, R7, 0x4, R14 ;  /* 0x00000004070a7825 */ /* 0x002fc800078e020e */
[----:B0-----:R-:W-:Y:S01]  /*0320*/  IMAD.WIDE R8, R7, 0x4, R12 ;  /* 0x0000000407087825 */ /* 0x001fe200078e020c */
[----:B------:R3:W-:Y:S01]  /*0330*/  STG.E desc[UR4][R10.64], R17 ;  /* 0x000000110a007986 */ /* 0x0007e2000c101904 */
[----:B------:R-:W-:Y:S02]  /*0340*/  IADD3 R7, PT, PT, R0, R7, RZ ;  /* 0x0000000700077210 */ /* 0x000fe40007ffe0ff */
[----:B------:R-:W-:Y:S01]  /*0350*/  VIADD R6, R6, 0x1 ;  /* 0x0000000106067836 */ /* 0x000fe20000000000 */
[----:B------:R3:W-:Y:S04]  /*0360*/  STG.E desc[UR4][R8.64], R19 ;  /* 0x0000001308007986 */ /* 0x0007e8000c101904 */
[----:B------:R-:W-:-:S13]  /*0370*/  ISETP.NE.AND P0, PT, R6, RZ, PT ;  /* 0x000000ff0600720c */ /* 0x000fda0003f05270 */
[----:B---3--:R-:W-:Y:S05]  /*0380*/  @P0 BRA `(.L_x_7) ;  /* 0xfffffffc00e00947 */ /* 0x008fea000383ffff */
.L_x_6:
[----:B------:R-:W-:Y:S05]  /*0390*/  BSYNC.RECONVERGENT B0 ;  /* 0x0000000000007941 */ /* 0x000fea0003800200 */
.L_x_5:
[----:B------:R-:W-:Y:S05]  /*03a0*/  @!P1 EXIT ;  /* 0x000000000000994d */ /* 0x000fea0003800000 */
.L_x_8:
[----:B0-2---:R-:W-:Y:S01]  /*03b0*/  IMAD.WIDE R20, R7, 0x4, R4 ;  /* 0x0000000407147825 */ /* 0x005fe200078e0204 */
[----:B------:R-:W-:-:S03]  /*03c0*/  MOV R27, 0x40000000 ;  /* 0x40000000001b7802 */ /* 0x000fc60000000f00 */
[----:B------:R-:W-:Y:S01]  /*03d0*/  IMAD.WIDE R22, R7, 0x4, R2 ;  /* 0x0000000407167825 */ /* 0x000fe200078e0202 */
[----:B------:R-:W-:-:S03]  /*03e0*/  LEA R7, R0, R7, 0x2 ;  /* 0x0000000700077211 */ /* 0x000fc600078e10ff */
[----:B------:R-:W-:Y:S01]  /*03f0*/  IMAD.WIDE R8, R0, 0x4, R20 ;  /* 0x0000000400087825 */ /* 0x000fe200078e0214 */
[----:B------:R-:W-:-:S03]  /*0400*/  ISETP.GE.AND P0, PT, R7, UR6, PT ;  /* 0x0000000607007c0c */ /* 0x000fc6000bf06270 */
[----:B------:R-:W-:-:S04]  /*0410*/  IMAD.WIDE R10, R0, 0x4, R22 ;  /* 0x00000004000a7825 */ /* 0x000fc800078e0216 */
[----:B------:R-:W-:Y:S02]  /*0420*/  IMAD.MOV.U32 R25, RZ, RZ, 0x3f800000 ;  /* 0x3f800000ff197424 */ /* 0x000fe400078e00ff */
[----:B------:R-:W-:-:S03]  /*0430*/  IMAD.WIDE R12, R0, 0x4, R8 ;  /* 0x00000004000c7825 */ /* 0x000fc600078e0208 */
[----:B------:R0:W-:Y:S01]  /*0440*/  STG.E desc[UR4][R20.64], R25 ;  /* 0x0000001914007986 */ /* 0x0001e2000c101904 */
[----:B------:R-:W-:-:S03]  /*0450*/  IMAD.WIDE R14, R0, 0x4, R10 ;  /* 0x00000004000e7825 */ /* 0x000fc600078e020a */
[----:B------:R0:W-:Y:S01]  /*0460*/  STG.E desc[UR4][R22.64], R27 ;  /* 0x0000001b16007986 */ /* 0x0001e2000c101904 */
[----:B------:R-:W-:-:S03]  /*0470*/  IMAD.WIDE R16, R0, 0x4, R12 ;  /* 0x0000000400107825 */ /* 0x000fc600078e020c */
[----:B------:R0:W-:Y:S01]  /*0480*/  STG.E desc[UR4][R8.64], R25 ;  /* 0x0000001908007986 */ /* 0x0001e2000c101904 */
[----:B------:R-:W-:-:S03]  /*0490*/  IMAD.WIDE R18, R0, 0x4, R14 ;  /* 0x0000000400127825 */ /* 0x000fc600078e020e */
[----:B------:R0:W-:Y:S04]  /*04a0*/  STG.E desc[UR4][R10.64], R27 ;  /* 0x0000001b0a007986 */ /* 0x0001e8000c101904 */
[----:B------:R0:W-:Y:S04]  /*04b0*/  STG.E desc[UR4][R12.64], R25 ;  /* 0x000000190c007986 */ /* 0x0001e8000c101904 */
[----:B------:R0:W-:Y:S04]  /*04c0*/  STG.E desc[UR4][R14.64], R27 ;  /* 0x0000001b0e007986 */ /* 0x0001e8000c101904 */
[----:B------:R0:W-:Y:S04]  /*04d0*/  STG.E desc[UR4][R16.64], R25 ;  /* 0x0000001910007986 */ /* 0x0001e8000c101904 */
[----:B------:R0:W-:Y:S01]  /*04e0*/  STG.E desc[UR4][R18.64], R27 ;  /* 0x0000001b12007986 */ /* 0x0001e2000c101904 */
[----:B------:R-:W-:Y:S05]  /*04f0*/  @!P0 BRA `(.L_x_8) ;  /* 0xfffffffc00ac8947 */ /* 0x000fea000383ffff */
[----:B------:R-:W-:Y:S05]  /*0500*/  EXIT ;  /* 0x000000000000794d */ /* 0x000fea0003800000 */
.L_x_9:
        /* <DEDUP_REMOVED lines=15> */
.L_x_11:


//--------------------- .nv.shared.reserved.0     --------------------------
	.section	.nv.shared.reserved.0,"aw",@nobits
	.weak		__nv_reservedSMEM_offset_0_alias
	.size		__nv_reservedSMEM_offset_0_alias, 0, 64
	.other		__nv_reservedSMEM_offset_0_alias,@"STO_CUDA_RESERVED_SHARED STV_DEFAULT"
__nv_reservedSMEM_offset_0_alias:
	.zero		0
	.zero		64


//--------------------- .nv.constant0._Z3addiPfS_ --------------------------
	.section	.nv.constant0._Z3addiPfS_,"a",@progbits
	.sectionflags	@""
	.align	4
.nv.constant0._Z3addiPfS_:
	.zero		920


//--------------------- .nv.constant0._Z4initiPfS_ --------------------------
	.section	.nv.constant0._Z4initiPfS_,"a",@progbits
	.sectionflags	@""
	.align	4
.nv.constant0._Z4initiPfS_:
	.zero		920


//--------------------- SYMBOLS --------------------------

	.type		.nv.reservedSmem.offset0,@object
	.size		.nv.reservedSmem.offset0,0x4
